//
// Generated by NVIDIA NVVM Compiler
//
// Compiler Build ID: CL-36424714
// Cuda compilation tools, release 13.0, V13.0.88
// Based on NVVM 20.0.0
//

.version 9.0
.target sm_100
.address_size 64

	// .globl	_Z18matmul_tile_kernelIfEvPKT_S2_PS0_iiii

.visible .entry _Z18matmul_tile_kernelIfEvPKT_S2_PS0_iiii(
	.param .u64 .ptr .align 1 _Z18matmul_tile_kernelIfEvPKT_S2_PS0_iiii_param_0,
	.param .u64 .ptr .align 1 _Z18matmul_tile_kernelIfEvPKT_S2_PS0_iiii_param_1,
	.param .u64 .ptr .align 1 _Z18matmul_tile_kernelIfEvPKT_S2_PS0_iiii_param_2,
	.param .u32 _Z18matmul_tile_kernelIfEvPKT_S2_PS0_iiii_param_3,
	.param .u32 _Z18matmul_tile_kernelIfEvPKT_S2_PS0_iiii_param_4,
	.param .u32 _Z18matmul_tile_kernelIfEvPKT_S2_PS0_iiii_param_5,
	.param .u32 _Z18matmul_tile_kernelIfEvPKT_S2_PS0_iiii_param_6
)
{


	ret;

}
	// .globl	_Z24matmul_tile_gradA_kernelIfEvPKT_S2_PS0_iiii
.visible .entry _Z24matmul_tile_gradA_kernelIfEvPKT_S2_PS0_iiii(
	.param .u64 .ptr .align 1 _Z24matmul_tile_gradA_kernelIfEvPKT_S2_PS0_iiii_param_0,
	.param .u64 .ptr .align 1 _Z24matmul_tile_gradA_kernelIfEvPKT_S2_PS0_iiii_param_1,
	.param .u64 .ptr .align 1 _Z24matmul_tile_gradA_kernelIfEvPKT_S2_PS0_iiii_param_2,
	.param .u32 _Z24matmul_tile_gradA_kernelIfEvPKT_S2_PS0_iiii_param_3,
	.param .u32 _Z24matmul_tile_gradA_kernelIfEvPKT_S2_PS0_iiii_param_4,
	.param .u32 _Z24matmul_tile_gradA_kernelIfEvPKT_S2_PS0_iiii_param_5,
	.param .u32 _Z24matmul_tile_gradA_kernelIfEvPKT_S2_PS0_iiii_param_6
)
{


	ret;

}
	// .globl	_Z24matmul_tile_gradB_kernelIfEvPKT_S2_PS0_iiii
.visible .entry _Z24matmul_tile_gradB_kernelIfEvPKT_S2_PS0_iiii(
	.param .u64 .ptr .align 1 _Z24matmul_tile_gradB_kernelIfEvPKT_S2_PS0_iiii_param_0,
	.param .u64 .ptr .align 1 _Z24matmul_tile_gradB_kernelIfEvPKT_S2_PS0_iiii_param_1,
	.param .u64 .ptr .align 1 _Z24matmul_tile_gradB_kernelIfEvPKT_S2_PS0_iiii_param_2,
	.param .u32 _Z24matmul_tile_gradB_kernelIfEvPKT_S2_PS0_iiii_param_3,
	.param .u32 _Z24matmul_tile_gradB_kernelIfEvPKT_S2_PS0_iiii_param_4,
	.param .u32 _Z24matmul_tile_gradB_kernelIfEvPKT_S2_PS0_iiii_param_5,
	.param .u32 _Z24matmul_tile_gradB_kernelIfEvPKT_S2_PS0_iiii_param_6
)
{


	ret;

}


// ===== COMPILED SASS (sm_100) =====

	.target	sm_100

	.elftype	@"ET_EXEC"


//--------------------- .note.nv.tkinfo           --------------------------
	.section	.note.nv.tkinfo,"",@"SHT_NOTE"
	.sectionflags	@"SHF_NOTE_NV_TKINFO"
	.tkinfo
        /*0018*/ 	.word	0x00000002
        /*0030*/ 	.string	""
        /*0030*/ 	.string	"ptxas"
        /*0030*/ 	.string	"Cuda compilation tools, release 13.0, V13.0.88"
        /*0030*/ 	.string	"Build cuda_13.0.r13.0/compiler.36424714_0"
        /*0030*/ 	.string	"-arch sm_100 -m 64 "



//--------------------- .note.nv.cuinfo           --------------------------
	.section	.note.nv.cuinfo,"",@"SHT_NOTE"
	.sectionflags	@"SHF_NOTE_NV_CUINFO"
        /*0018*/ 	.short	0x0002
        /*001a*/ 	.short	0x0064
        /*001c*/ 	.short	0x0082
	.zero		2


//--------------------- .nv.info                  --------------------------
	.section	.nv.info,"",@"SHT_CUDA_INFO"
	.align	4


	//----- nvinfo : EIATTR_REGCOUNT
	.align		4
        /*0000*/ 	.byte	0x04, 0x2f
        /*0002*/ 	.short	(.L_1 - .L_0)
	.align		4
.L_0:
        /*0004*/ 	.word	index@(_Z18matmul_tile_kernelIfEvPKT_S2_PS0_iiii)
        /*0008*/ 	.word	0x00000004


	//----- nvinfo : EIATTR_FRAME_SIZE
	.align		4
.L_1:
        /*000c*/ 	.byte	0x04, 0x11
        /*000e*/ 	.short	(.L_3 - .L_2)
	.align		4
.L_2:
        /*0010*/ 	.word	index@(_Z18matmul_tile_kernelIfEvPKT_S2_PS0_iiii)
        /*0014*/ 	.word	0x00000000


	//----- nvinfo : EIATTR_REGCOUNT
	.align		4
.L_3:
        /*0018*/ 	.byte	0x04, 0x2f
        /*001a*/ 	.short	(.L_5 - .L_4)
	.align		4
.L_4:
        /*001c*/ 	.word	index@(_Z24matmul_tile_gradA_kernelIfEvPKT_S2_PS0_iiii)
        /*0020*/ 	.word	0x00000004


	//----- nvinfo : EIATTR_FRAME_SIZE
	.align		4
.L_5:
        /*0024*/ 	.byte	0x04, 0x11
        /*0026*/ 	.short	(.L_7 - .L_6)
	.align		4
.L_6:
        /*0028*/ 	.word	index@(_Z24matmul_tile_gradA_kernelIfEvPKT_S2_PS0_iiii)
        /*002c*/ 	.word	0x00000000


	//----- nvinfo : EIATTR_REGCOUNT
	.align		4
.L_7:
        /*0030*/ 	.byte	0x04, 0x2f
        /*0032*/ 	.short	(.L_9 - .L_8)
	.align		4
.L_8:
        /*0034*/ 	.word	index@(_Z24matmul_tile_gradB_kernelIfEvPKT_S2_PS0_iiii)
        /*0038*/ 	.word	0x00000004


	//----- nvinfo : EIATTR_FRAME_SIZE
	.align		4
.L_9:
        /*003c*/ 	.byte	0x04, 0x11
        /*003e*/ 	.short	(.L_11 - .L_10)
	.align		4
.L_10:
        /*0040*/ 	.word	index@(_Z24matmul_tile_gradB_kernelIfEvPKT_S2_PS0_iiii)
        /*0044*/ 	.word	0x00000000


	//----- nvinfo : EIATTR_MIN_STACK_SIZE
	.align		4
.L_11:
        /*0048*/ 	.byte	0x04, 0x12
        /*004a*/ 	.short	(.L_13 - .L_12)
	.align		4
.L_12:
        /*004c*/ 	.word	index@(_Z24matmul_tile_gradB_kernelIfEvPKT_S2_PS0_iiii)
        /*0050*/ 	.word	0x00000000


	//----- nvinfo : EIATTR_MIN_STACK_SIZE
	.align		4
.L_13:
        /*0054*/ 	.byte	0x04, 0x12
        /*0056*/ 	.short	(.L_15 - .L_14)
	.align		4
.L_14:
        /*0058*/ 	.word	index@(_Z24matmul_tile_gradA_kernelIfEvPKT_S2_PS0_iiii)
        /*005c*/ 	.word	0x00000000


	//----- nvinfo : EIATTR_MIN_STACK_SIZE
	.align		4
.L_15:
        /*0060*/ 	.byte	0x04, 0x12
        /*0062*/ 	.short	(.L_17 - .L_16)
	.align		4
.L_16:
        /*0064*/ 	.word	index@(_Z18matmul_tile_kernelIfEvPKT_S2_PS0_iiii)
        /*0068*/ 	.word	0x00000000
.L_17:


//--------------------- .nv.compat                --------------------------
	.section	.nv.compat,"",@"SHT_CUDA_COMPAT_INFO"
	.align	4
        /*0000*/ 	.byte	0x02, 0x09, 0x00, 0x00, 0x02, 0x02, 0x01, 0x00, 0x02, 0x05, 0x05, 0x00, 0x03, 0x07, 0x01, 0x01
        /*0010*/ 	.byte	0x02, 0x03, 0x00, 0x00, 0x02, 0x06, 0x01, 0x00, 0x04, 0x0b, 0x08, 0x00, 0x09, 0x00, 0x00, 0x00
        /*0020*/ 	.byte	0x00, 0x00, 0x00, 0x00


//--------------------- .nv.info._Z24matmul_tile_gradB_kernelIfEvPKT_S2_PS0_iiii --------------------------
	.section	.nv.info._Z24matmul_tile_gradB_kernelIfEvPKT_S2_PS0_iiii,"",@"SHT_CUDA_INFO"
	.sectionflags	@""
	.align	4


	//----- nvinfo : EIATTR_CUDA_API_VERSION
	.align		4
        /*0000*/ 	.byte	0x04, 0x37
        /*0002*/ 	.short	(.L_19 - .L_18)
.L_18:
        /*0004*/ 	.word	0x00000082


	//----- nvinfo : EIATTR_KPARAM_INFO
	.align		4
.L_19:
        /*0008*/ 	.byte	0x04, 0x17
        /*000a*/ 	.short	(.L_21 - .L_20)
.L_20:
        /*000c*/ 	.word	0x00000000
        /*0010*/ 	.short	0x0006
        /*0012*/ 	.short	0x0024
        /*0014*/ 	.byte	0x00, 0xf0, 0x11, 0x00


	//----- nvinfo : EIATTR_KPARAM_INFO
	.align		4
.L_21:
        /*0018*/ 	.byte	0x04, 0x17
        /*001a*/ 	.short	(.L_23 - .L_22)
.L_22:
        /*001c*/ 	.word	0x00000000
        /*0020*/ 	.short	0x0005
        /*0022*/ 	.short	0x0020
        /*0024*/ 	.byte	0x00, 0xf0, 0x11, 0x00


	//----- nvinfo : EIATTR_KPARAM_INFO
	.align		4
.L_23:
        /*0028*/ 	.byte	0x04, 0x17
        /*002a*/ 	.short	(.L_25 - .L_24)
.L_24:
        /*002c*/ 	.word	0x00000000
        /*0030*/ 	.short	0x0004
        /*0032*/ 	.short	0x001c
        /*0034*/ 	.byte	0x00, 0xf0, 0x11, 0x00


	//----- nvinfo : EIATTR_KPARAM_INFO
	.align		4
.L_25:
        /*0038*/ 	.byte	0x04, 0x17
        /*003a*/ 	.short	(.L_27 - .L_26)
.L_26:
        /*003c*/ 	.word	0x00000000
        /*0040*/ 	.short	0x0003
        /*0042*/ 	.short	0x0018
        /*0044*/ 	.byte	0x00, 0xf0, 0x11, 0x00


	//----- nvinfo : EIATTR_KPARAM_INFO
	.align		4
.L_27:
        /*0048*/ 	.byte	0x04, 0x17
        /*004a*/ 	.short	(.L_29 - .L_28)
.L_28:
        /*004c*/ 	.word	0x00000000
        /*0050*/ 	.short	0x0002
        /*0052*/ 	.short	0x0010
        /*0054*/ 	.byte	0x00, 0xf5, 0x21, 0x00


	//----- nvinfo : EIATTR_KPARAM_INFO
	.align		4
.L_29:
        /*0058*/ 	.byte	0x04, 0x17
        /*005a*/ 	.short	(.L_31 - .L_30)
.L_30:
        /*005c*/ 	.word	0x00000000
        /*0060*/ 	.short	0x0001
        /*0062*/ 	.short	0x0008
        /*0064*/ 	.byte	0x00, 0xf5, 0x21, 0x00


	//----- nvinfo : EIATTR_KPARAM_INFO
	.align		4
.L_31:
        /*0068*/ 	.byte	0x04, 0x17
        /*006a*/ 	.short	(.L_33 - .L_32)
.L_32:
        /*006c*/ 	.word	0x00000000
        /*0070*/ 	.short	0x0000
        /*0072*/ 	.short	0x0000
        /*0074*/ 	.byte	0x00, 0xf5, 0x21, 0x00


	//----- nvinfo : EIATTR_SPARSE_MMA_MASK
	.align		4
.L_33:
        /*0078*/ 	.byte	0x03, 0x50
        /*007a*/ 	.short	0x0000


	//----- nvinfo : EIATTR_MAXREG_COUNT
	.align		4
        /*007c*/ 	.byte	0x03, 0x1b
        /*007e*/ 	.short	0x00ff


	//----- nvinfo : EIATTR_MERCURY_ISA_VERSION
	.align		4
        /*0080*/ 	.byte	0x03, 0x5f
        /*0082*/ 	.short	0x0101


	//----- nvinfo : EIATTR_VRC_CTA_INIT_COUNT
	.align		4
        /*0084*/ 	.byte	0x02, 0x4a
	.zero		1
	.zero		1


	//----- nvinfo : EIATTR_EXIT_INSTR_OFFSETS
	.align		4
        /*0088*/ 	.byte	0x04, 0x1c
        /*008a*/ 	.short	(.L_35 - .L_34)


	//   ....[0]....
.L_34:
        /*008c*/ 	.word	0x00000010


	//----- nvinfo : EIATTR_CBANK_PARAM_SIZE
	.align		4
.L_35:
        /*0090*/ 	.byte	0x03, 0x19
        /*0092*/ 	.short	0x0028


	//----- nvinfo : EIATTR_PARAM_CBANK
	.align		4
        /*0094*/ 	.byte	0x04, 0x0a
        /*0096*/ 	.short	(.L_37 - .L_36)
	.align		4
.L_36:
        /*0098*/ 	.word	index@(.nv.constant0._Z24matmul_tile_gradB_kernelIfEvPKT_S2_PS0_iiii)
        /*009c*/ 	.short	0x0380
        /*009e*/ 	.short	0x0028


	//----- nvinfo : EIATTR_SW_WAR
	.align		4
.L_37:
        /*00a0*/ 	.byte	0x04, 0x36
        /*00a2*/ 	.short	(.L_39 - .L_38)
.L_38:
        /*00a4*/ 	.word	0x00000008
.L_39:


//--------------------- .nv.info._Z24matmul_tile_gradA_kernelIfEvPKT_S2_PS0_iiii --------------------------
	.section	.nv.info._Z24matmul_tile_gradA_kernelIfEvPKT_S2_PS0_iiii,"",@"SHT_CUDA_INFO"
	.sectionflags	@""
	.align	4


	//----- nvinfo : EIATTR_CUDA_API_VERSION
	.align		4
        /*0000*/ 	.byte	0x04, 0x37
        /*0002*/ 	.short	(.L_41 - .L_40)
.L_40:
        /*0004*/ 	.word	0x00000082


	//----- nvinfo : EIATTR_KPARAM_INFO
	.align		4
.L_41:
        /*0008*/ 	.byte	0x04, 0x17
        /*000a*/ 	.short	(.L_43 - .L_42)
.L_42:
        /*000c*/ 	.word	0x00000000
        /*0010*/ 	.short	0x0006
        /*0012*/ 	.short	0x0024
        /*0014*/ 	.byte	0x00, 0xf0, 0x11, 0x00


	//----- nvinfo : EIATTR_KPARAM_INFO
	.align		4
.L_43:
        /*0018*/ 	.byte	0x04, 0x17
        /*001a*/ 	.short	(.L_45 - .L_44)
.L_44:
        /*001c*/ 	.word	0x00000000
        /*0020*/ 	.short	0x0005
        /*0022*/ 	.short	0x0020
        /*0024*/ 	.byte	0x00, 0xf0, 0x11, 0x00


	//----- nvinfo : EIATTR_KPARAM_INFO
	.align		4
.L_45:
        /*0028*/ 	.byte	0x04, 0x17
        /*002a*/ 	.short	(.L_47 - .L_46)
.L_46:
        /*002c*/ 	.word	0x00000000
        /*0030*/ 	.short	0x0004
        /*0032*/ 	.short	0x001c
        /*0034*/ 	.byte	0x00, 0xf0, 0x11, 0x00


	//----- nvinfo : EIATTR_KPARAM_INFO
	.align		4
.L_47:
        /*0038*/ 	.byte	0x04, 0x17
        /*003a*/ 	.short	(.L_49 - .L_48)
.L_48:
        /*003c*/ 	.word	0x00000000
        /*0040*/ 	.short	0x0003
        /*0042*/ 	.short	0x0018
        /*0044*/ 	.byte	0x00, 0xf0, 0x11, 0x00


	//----- nvinfo : EIATTR_KPARAM_INFO
	.align		4
.L_49:
        /*0048*/ 	.byte	0x04, 0x17
        /*004a*/ 	.short	(.L_51 - .L_50)
.L_50:
        /*004c*/ 	.word	0x00000000
        /*0050*/ 	.short	0x0002
        /*0052*/ 	.short	0x0010
        /*0054*/ 	.byte	0x00, 0xf5, 0x21, 0x00


	//----- nvinfo : EIATTR_KPARAM_INFO
	.align		4
.L_51:
        /*0058*/ 	.byte	0x04, 0x17
        /*005a*/ 	.short	(.L_53 - .L_52)
.L_52:
        /*005c*/ 	.word	0x00000000
        /*0060*/ 	.short	0x0001
        /*0062*/ 	.short	0x0008
        /*0064*/ 	.byte	0x00, 0xf5, 0x21, 0x00


	//----- nvinfo : EIATTR_KPARAM_INFO
	.align		4
.L_53:
        /*0068*/ 	.byte	0x04, 0x17
        /*006a*/ 	.short	(.L_55 - .L_54)
.L_54:
        /*006c*/ 	.word	0x00000000
        /*0070*/ 	.short	0x0000
        /*0072*/ 	.short	0x0000
        /*0074*/ 	.byte	0x00, 0xf5, 0x21, 0x00


	//----- nvinfo : EIATTR_SPARSE_MMA_MASK
	.align		4
.L_55:
        /*0078*/ 	.byte	0x03, 0x50
        /*007a*/ 	.short	0x0000


	//----- nvinfo : EIATTR_MAXREG_COUNT
	.align		4
        /*007c*/ 	.byte	0x03, 0x1b
        /*007e*/ 	.short	0x00ff


	//----- nvinfo : EIATTR_MERCURY_ISA_VERSION
	.align		4
        /*0080*/ 	.byte	0x03, 0x5f
        /*0082*/ 	.short	0x0101


	//----- nvinfo : EIATTR_VRC_CTA_INIT_COUNT
	.align		4
        /*0084*/ 	.byte	0x02, 0x4a
	.zero		1
	.zero		1


	//----- nvinfo : EIATTR_EXIT_INSTR_OFFSETS
	.align		4
        /*0088*/ 	.byte	0x04, 0x1c
        /*008a*/ 	.short	(.L_57 - .L_56)


	//   ....[0]....
.L_56:
        /*008c*/ 	.word	0x00000010


	//----- nvinfo : EIATTR_CBANK_PARAM_SIZE
	.align		4
.L_57:
        /*0090*/ 	.byte	0x03, 0x19
        /*0092*/ 	.short	0x0028


	//----- nvinfo : EIATTR_PARAM_CBANK
	.align		4
        /*0094*/ 	.byte	0x04, 0x0a
        /*0096*/ 	.short	(.L_59 - .L_58)
	.align		4
.L_58:
        /*0098*/ 	.word	index@(.nv.constant0._Z24matmul_tile_gradA_kernelIfEvPKT_S2_PS0_iiii)
        /*009c*/ 	.short	0x0380
        /*009e*/ 	.short	0x0028


	//----- nvinfo : EIATTR_SW_WAR
	.align		4
.L_59:
        /*00a0*/ 	.byte	0x04, 0x36
        /*00a2*/ 	.short	(.L_61 - .L_60)
.L_60:
        /*00a4*/ 	.word	0x00000008
.L_61:


//--------------------- .nv.info._Z18matmul_tile_kernelIfEvPKT_S2_PS0_iiii --------------------------
	.section	.nv.info._Z18matmul_tile_kernelIfEvPKT_S2_PS0_iiii,"",@"SHT_CUDA_INFO"
	.sectionflags	@""
	.align	4


	//----- nvinfo : EIATTR_CUDA_API_VERSION
	.align		4
        /*0000*/ 	.byte	0x04, 0x37
        /*0002*/ 	.short	(.L_63 - .L_62)
.L_62:
        /*0004*/ 	.word	0x00000082


	//----- nvinfo : EIATTR_KPARAM_INFO
	.align		4
.L_63:
        /*0008*/ 	.byte	0x04, 0x17
        /*000a*/ 	.short	(.L_65 - .L_64)
.L_64:
        /*000c*/ 	.word	0x00000000
        /*0010*/ 	.short	0x0006
        /*0012*/ 	.short	0x0024
        /*0014*/ 	.byte	0x00, 0xf0, 0x11, 0x00


	//----- nvinfo : EIATTR_KPARAM_INFO
	.align		4
.L_65:
        /*0018*/ 	.byte	0x04, 0x17
        /*001a*/ 	.short	(.L_67 - .L_66)
.L_66:
        /*001c*/ 	.word	0x00000000
        /*0020*/ 	.short	0x0005
        /*0022*/ 	.short	0x0020
        /*0024*/ 	.byte	0x00, 0xf0, 0x11, 0x00


	//----- nvinfo : EIATTR_KPARAM_INFO
	.align		4
.L_67:
        /*0028*/ 	.byte	0x04, 0x17
        /*002a*/ 	.short	(.L_69 - .L_68)
.L_68:
        /*002c*/ 	.word	0x00000000
        /*0030*/ 	.short	0x0004
        /*0032*/ 	.short	0x001c
        /*0034*/ 	.byte	0x00, 0xf0, 0x11, 0x00


	//----- nvinfo : EIATTR_KPARAM_INFO
	.align		4
.L_69:
        /*0038*/ 	.byte	0x04, 0x17
        /*003a*/ 	.short	(.L_71 - .L_70)
.L_70:
        /*003c*/ 	.word	0x00000000
        /*0040*/ 	.short	0x0003
        /*0042*/ 	.short	0x0018
        /*0044*/ 	.byte	0x00, 0xf0, 0x11, 0x00


	//----- nvinfo : EIATTR_KPARAM_INFO
	.align		4
.L_71:
        /*0048*/ 	.byte	0x04, 0x17
        /*004a*/ 	.short	(.L_73 - .L_72)
.L_72:
        /*004c*/ 	.word	0x00000000
        /*0050*/ 	.short	0x0002
        /*0052*/ 	.short	0x0010
        /*0054*/ 	.byte	0x00, 0xf5, 0x21, 0x00


	//----- nvinfo : EIATTR_KPARAM_INFO
	.align		4
.L_73:
        /*0058*/ 	.byte	0x04, 0x17
        /*005a*/ 	.short	(.L_75 - .L_74)
.L_74:
        /*005c*/ 	.word	0x00000000
        /*0060*/ 	.short	0x0001
        /*0062*/ 	.short	0x0008
        /*0064*/ 	.byte	0x00, 0xf5, 0x21, 0x00


	//----- nvinfo : EIATTR_KPARAM_INFO
	.align		4
.L_75:
        /*0068*/ 	.byte	0x04, 0x17
        /*006a*/ 	.short	(.L_77 - .L_76)
.L_76:
        /*006c*/ 	.word	0x00000000
        /*0070*/ 	.short	0x0000
        /*0072*/ 	.short	0x0000
        /*0074*/ 	.byte	0x00, 0xf5, 0x21, 0x00


	//----- nvinfo : EIATTR_SPARSE_MMA_MASK
	.align		4
.L_77:
        /*0078*/ 	.byte	0x03, 0x50
        /*007a*/ 	.short	0x0000


	//----- nvinfo : EIATTR_MAXREG_COUNT
	.align		4
        /*007c*/ 	.byte	0x03, 0x1b
        /*007e*/ 	.short	0x00ff


	//----- nvinfo : EIATTR_MERCURY_ISA_VERSION
	.align		4
        /*0080*/ 	.byte	0x03, 0x5f
        /*0082*/ 	.short	0x0101


	//----- nvinfo : EIATTR_VRC_CTA_INIT_COUNT
	.align		4
        /*0084*/ 	.byte	0x02, 0x4a
	.zero		1
	.zero		1


	//----- nvinfo : EIATTR_EXIT_INSTR_OFFSETS
	.align		4
        /*0088*/ 	.byte	0x04, 0x1c
        /*008a*/ 	.short	(.L_79 - .L_78)


	//   ....[0]....
.L_78:
        /*008c*/ 	.word	0x00000010


	//----- nvinfo : EIATTR_CBANK_PARAM_SIZE
	.align		4
.L_79:
        /*0090*/ 	.byte	0x03, 0x19
        /*0092*/ 	.short	0x0028


	//----- nvinfo : EIATTR_PARAM_CBANK
	.align		4
        /*0094*/ 	.byte	0x04, 0x0a
        /*0096*/ 	.short	(.L_81 - .L_80)
	.align		4
.L_80:
        /*0098*/ 	.word	index@(.nv.constant0._Z18matmul_tile_kernelIfEvPKT_S2_PS0_iiii)
        /*009c*/ 	.short	0x0380
        /*009e*/ 	.short	0x0028


	//----- nvinfo : EIATTR_SW_WAR
	.align		4
.L_81:
        /*00a0*/ 	.byte	0x04, 0x36
        /*00a2*/ 	.short	(.L_83 - .L_82)
.L_82:
        /*00a4*/ 	.word	0x00000008
.L_83:


//--------------------- .nv.callgraph             --------------------------
	.section	.nv.callgraph,"",@"SHT_CUDA_CALLGRAPH"
	.align	4
	.sectionentsize	8
	.align		4
        /*0000*/ 	.word	0x00000000
	.align		4
        /*0004*/ 	.word	0xffffffff
	.align		4
        /*0008*/ 	.word	0x00000000
	.align		4
        /*000c*/ 	.word	0xfffffffe
	.align		4
        /*0010*/ 	.word	0x00000000
	.align		4
        /*0014*/ 	.word	0xfffffffd
	.align		4
        /*0018*/ 	.word	0x00000000
	.align		4
        /*001c*/ 	.word	0xfffffffc


//--------------------- .text._Z24matmul_tile_gradB_kernelIfEvPKT_S2_PS0_iiii --------------------------
	.section	.text._Z24matmul_tile_gradB_kernelIfEvPKT_S2_PS0_iiii,"ax",@progbits
	.align	128
        .global         _Z24matmul_tile_gradB_kernelIfEvPKT_S2_PS0_iiii
        .type           _Z24matmul_tile_gradB_kernelIfEvPKT_S2_PS0_iiii,@function
        .size           _Z24matmul_tile_gradB_kernelIfEvPKT_S2_PS0_iiii,(.L_x_3 - _Z24matmul_tile_gradB_kernelIfEvPKT_S2_PS0_iiii)
        .other          _Z24matmul_tile_gradB_kernelIfEvPKT_S2_PS0_iiii,@"STO_CUDA_ENTRY STV_DEFAULT"
_Z24matmul_tile_gradB_kernelIfEvPKT_S2_PS0_iiii:
.text._Z24matmul_tile_gradB_kernelIfEvPKT_S2_PS0_iiii:
[----:B------:R-:W-:Y:S01]  /*0000*/  LDC R1, c[0x0][0x37c] ;  /* 0x0000df00ff017b82 */ /* 0x000fe20000000800 */
[----:B------:R-:W-:Y:S05]  /*0010*/  EXIT ;  /* 0x000000000000794d */ /* 0x000fea0003800000 */
.L_x_0:
[----:B------:R-:W-:-:S00]  /*0020*/  BRA `(.L_x_0) ;  /* 0xfffffffc00fc7947 */ /* 0x000fc0000383ffff */
[----:B------:R-:W-:-:S00]  /*0030*/  NOP ;  /* 0x0000000000007918 */ /* 0x000fc00000000000 */
        /* <DEDUP_REMOVED lines=12> */
.L_x_3:


//--------------------- .text._Z24matmul_tile_gradA_kernelIfEvPKT_S2_PS0_iiii --------------------------
	.section	.text._Z24matmul_tile_gradA_kernelIfEvPKT_S2_PS0_iiii,"ax",@progbits
	.align	128
        .global         _Z24matmul_tile_gradA_kernelIfEvPKT_S2_PS0_iiii
        .type           _Z24matmul_tile_gradA_kernelIfEvPKT_S2_PS0_iiii,@function
        .size           _Z24matmul_tile_gradA_kernelIfEvPKT_S2_PS0_iiii,(.L_x_4 - _Z24matmul_tile_gradA_kernelIfEvPKT_S2_PS0_iiii)
        .other          _Z24matmul_tile_gradA_kernelIfEvPKT_S2_PS0_iiii,@"STO_CUDA_ENTRY STV_DEFAULT"
_Z24matmul_tile_gradA_kernelIfEvPKT_S2_PS0_iiii:
.text._Z24matmul_tile_gradA_kernelIfEvPKT_S2_PS0_iiii:
[----:B------:R-:W-:Y:S01]  /*0000*/  LDC R1, c[0x0][0x37c] ;  /* 0x0000df00ff017b82 */ /* 0x000fe20000000800 */
[----:B------:R-:W-:Y:S05]  /*0010*/  EXIT ;  /* 0x000000000000794d */ /* 0x000fea0003800000 */
.L_x_1:
        /* <DEDUP_REMOVED lines=14> */
.L_x_4:


//--------------------- .text._Z18matmul_tile_kernelIfEvPKT_S2_PS0_iiii --------------------------
	.section	.text._Z18matmul_tile_kernelIfEvPKT_S2_PS0_iiii,"ax",@progbits
	.align	128
        .global         _Z18matmul_tile_kernelIfEvPKT_S2_PS0_iiii
        .type           _Z18matmul_tile_kernelIfEvPKT_S2_PS0_iiii,@function
        .size           _Z18matmul_tile_kernelIfEvPKT_S2_PS0_iiii,(.L_x_5 - _Z18matmul_tile_kernelIfEvPKT_S2_PS0_iiii)
        .other          _Z18matmul_tile_kernelIfEvPKT_S2_PS0_iiii,@"STO_CUDA_ENTRY STV_DEFAULT"
_Z18matmul_tile_kernelIfEvPKT_S2_PS0_iiii:
.text._Z18matmul_tile_kernelIfEvPKT_S2_PS0_iiii:
[----:B------:R-:W-:Y:S01]  /*0000*/  LDC R1, c[0x0][0x37c] ;  /* 0x0000df00ff017b82 */ /* 0x000fe20000000800 */
[----:B------:R-:W-:Y:S05]  /*0010*/  EXIT ;  /* 0x000000000000794d */ /* 0x000fea0003800000 */
.L_x_2:
        /* <DEDUP_REMOVED lines=14> */
.L_x_5:


//--------------------- .nv.shared.reserved.0     --------------------------
	.section	.nv.shared.reserved.0,"aw",@nobits
	.weak		__nv_reservedSMEM_offset_0_alias
	.size		__nv_reservedSMEM_offset_0_alias, 0, 64
	.other		__nv_reservedSMEM_offset_0_alias,@"STO_CUDA_RESERVED_SHARED STV_DEFAULT"
__nv_reservedSMEM_offset_0_alias:
	.zero		0
	.zero		64


//--------------------- .nv.constant0._Z24matmul_tile_gradB_kernelIfEvPKT_S2_PS0_iiii --------------------------
	.section	.nv.constant0._Z24matmul_tile_gradB_kernelIfEvPKT_S2_PS0_iiii,"a",@progbits
	.sectionflags	@""
	.align	4
.nv.constant0._Z24matmul_tile_gradB_kernelIfEvPKT_S2_PS0_iiii:
	.zero		936


//--------------------- .nv.constant0._Z24matmul_tile_gradA_kernelIfEvPKT_S2_PS0_iiii --------------------------
	.section	.nv.constant0._Z24matmul_tile_gradA_kernelIfEvPKT_S2_PS0_iiii,"a",@progbits
	.sectionflags	@""
	.align	4
.nv.constant0._Z24matmul_tile_gradA_kernelIfEvPKT_S2_PS0_iiii:
	.zero		936


//--------------------- .nv.constant0._Z18matmul_tile_kernelIfEvPKT_S2_PS0_iiii --------------------------
	.section	.nv.constant0._Z18matmul_tile_kernelIfEvPKT_S2_PS0_iiii,"a",@progbits
	.sectionflags	@""
	.align	4
.nv.constant0._Z18matmul_tile_kernelIfEvPKT_S2_PS0_iiii:
	.zero		936


//--------------------- SYMBOLS --------------------------

	.type		.nv.reservedSmem.offset0,@object
	.size		.nv.reservedSmem.offset0,0x4
